//
// Generated by NVIDIA NVVM Compiler
//
// Compiler Build ID: CL-36424714
// Cuda compilation tools, release 13.0, V13.0.88
// Based on NVVM 20.0.0
//

.version 9.0
.target sm_100
.address_size 64

	// .globl	_Z12conv_img_gpuPfS_S_iii
.extern .shared .align 16 .b8 sdata[];

.visible .entry _Z12conv_img_gpuPfS_S_iii(
	.param .u64 .ptr .align 1 _Z12conv_img_gpuPfS_S_iii_param_0,
	.param .u64 .ptr .align 1 _Z12conv_img_gpuPfS_S_iii_param_1,
	.param .u64 .ptr .align 1 _Z12conv_img_gpuPfS_S_iii_param_2,
	.param .u32 _Z12conv_img_gpuPfS_S_iii_param_3,
	.param .u32 _Z12conv_img_gpuPfS_S_iii_param_4,
	.param .u32 _Z12conv_img_gpuPfS_S_iii_param_5
)
{
	.reg .pred 	%p<14>;
	.reg .b32 	%r<69>;
	.reg .b32 	%f<120>;
	.reg .b64 	%rd<20>;

	ld.param.u64 	%rd6, [_Z12conv_img_gpuPfS_S_iii_param_0];
	ld.param.u64 	%rd4, [_Z12conv_img_gpuPfS_S_iii_param_1];
	ld.param.u64 	%rd5, [_Z12conv_img_gpuPfS_S_iii_param_2];
	ld.param.u32 	%r29, [_Z12conv_img_gpuPfS_S_iii_param_3];
	ld.param.u32 	%r30, [_Z12conv_img_gpuPfS_S_iii_param_4];
	ld.param.u32 	%r31, [_Z12conv_img_gpuPfS_S_iii_param_5];
	cvta.to.global.u64 	%rd1, %rd6;
	mov.u32 	%r1, %tid.x;
	mov.u32 	%r2, %ctaid.x;
	add.s32 	%r32, %r31, -1;
	shr.u32 	%r33, %r32, 31;
	add.s32 	%r34, %r32, %r33;
	shr.s32 	%r35, %r34, 1;
	add.s32 	%r36, %r35, %r2;
	add.s32 	%r37, %r35, %r1;
	mad.lo.s32 	%r3, %r36, %r29, %r37;
	mul.lo.s32 	%r38, %r31, %r31;
	setp.ge.u32 	%p1, %r1, %r38;
	@%p1 bra 	$L__BB0_2;
	cvta.to.global.u64 	%rd7, %rd4;
	mul.wide.u32 	%rd8, %r1, 4;
	add.s64 	%rd9, %rd7, %rd8;
	ld.global.f32 	%f17, [%rd9];
	shl.b32 	%r39, %r1, 2;
	mov.u32 	%r40, sdata;
	add.s32 	%r41, %r40, %r39;
	st.shared.f32 	[%r41], %f17;
$L__BB0_2:
	bar.sync 	0;
	mul.lo.s32 	%r42, %r30, %r29;
	setp.ge.s32 	%p2, %r3, %r42;
	@%p2 bra 	$L__BB0_20;
	setp.lt.s32 	%p3, %r31, 1;
	mov.f32 	%f118, 0f00000000;
	@%p3 bra 	$L__BB0_19;
	and.b32  	%r4, %r31, 15;
	add.s32 	%r5, %r4, -1;
	and.b32  	%r6, %r31, 7;
	add.s32 	%r7, %r6, -1;
	and.b32  	%r8, %r31, 2147483632;
	and.b32  	%r9, %r31, 3;
	neg.s32 	%r10, %r8;
	add.s64 	%rd2, %rd1, 32;
	shl.b32 	%r11, %r31, 2;
	mov.f32 	%f118, 0f00000000;
	mov.b32 	%r62, 0;
$L__BB0_5:
	setp.lt.u32 	%p4, %r31, 16;
	add.s32 	%r45, %r2, %r62;
	mad.lo.s32 	%r13, %r45, %r29, %r1;
	mul.lo.s32 	%r14, %r62, %r31;
	mov.b32 	%r67, 0;
	@%p4 bra 	$L__BB0_8;
	mov.u32 	%r46, sdata;
	mad.lo.s32 	%r47, %r11, %r62, %r46;
	add.s32 	%r63, %r47, 32;
	mov.u32 	%r64, %r13;
	mov.u32 	%r65, %r10;
$L__BB0_7:
	.pragma "nounroll";
	mul.wide.s32 	%rd10, %r64, 4;
	add.s64 	%rd11, %rd2, %rd10;
	ld.global.f32 	%f21, [%rd11+-32];
	ld.shared.f32 	%f22, [%r63+-32];
	fma.rn.f32 	%f23, %f21, %f22, %f118;
	ld.global.f32 	%f24, [%rd11+-28];
	ld.shared.f32 	%f25, [%r63+-28];
	fma.rn.f32 	%f26, %f24, %f25, %f23;
	ld.global.f32 	%f27, [%rd11+-24];
	ld.shared.f32 	%f28, [%r63+-24];
	fma.rn.f32 	%f29, %f27, %f28, %f26;
	ld.global.f32 	%f30, [%rd11+-20];
	ld.shared.f32 	%f31, [%r63+-20];
	fma.rn.f32 	%f32, %f30, %f31, %f29;
	ld.global.f32 	%f33, [%rd11+-16];
	ld.shared.f32 	%f34, [%r63+-16];
	fma.rn.f32 	%f35, %f33, %f34, %f32;
	ld.global.f32 	%f36, [%rd11+-12];
	ld.shared.f32 	%f37, [%r63+-12];
	fma.rn.f32 	%f38, %f36, %f37, %f35;
	ld.global.f32 	%f39, [%rd11+-8];
	ld.shared.f32 	%f40, [%r63+-8];
	fma.rn.f32 	%f41, %f39, %f40, %f38;
	ld.global.f32 	%f42, [%rd11+-4];
	ld.shared.f32 	%f43, [%r63+-4];
	fma.rn.f32 	%f44, %f42, %f43, %f41;
	ld.global.f32 	%f45, [%rd11];
	ld.shared.f32 	%f46, [%r63];
	fma.rn.f32 	%f47, %f45, %f46, %f44;
	ld.global.f32 	%f48, [%rd11+4];
	ld.shared.f32 	%f49, [%r63+4];
	fma.rn.f32 	%f50, %f48, %f49, %f47;
	ld.global.f32 	%f51, [%rd11+8];
	ld.shared.f32 	%f52, [%r63+8];
	fma.rn.f32 	%f53, %f51, %f52, %f50;
	ld.global.f32 	%f54, [%rd11+12];
	ld.shared.f32 	%f55, [%r63+12];
	fma.rn.f32 	%f56, %f54, %f55, %f53;
	ld.global.f32 	%f57, [%rd11+16];
	ld.shared.f32 	%f58, [%r63+16];
	fma.rn.f32 	%f59, %f57, %f58, %f56;
	ld.global.f32 	%f60, [%rd11+20];
	ld.shared.f32 	%f61, [%r63+20];
	fma.rn.f32 	%f62, %f60, %f61, %f59;
	ld.global.f32 	%f63, [%rd11+24];
	ld.shared.f32 	%f64, [%r63+24];
	fma.rn.f32 	%f65, %f63, %f64, %f62;
	ld.global.f32 	%f66, [%rd11+28];
	ld.shared.f32 	%f67, [%r63+28];
	fma.rn.f32 	%f118, %f66, %f67, %f65;
	add.s32 	%r65, %r65, 16;
	add.s32 	%r64, %r64, 16;
	add.s32 	%r63, %r63, 64;
	setp.ne.s32 	%p5, %r65, 0;
	mov.u32 	%r67, %r8;
	@%p5 bra 	$L__BB0_7;
$L__BB0_8:
	setp.eq.s32 	%p6, %r4, 0;
	@%p6 bra 	$L__BB0_18;
	setp.lt.u32 	%p7, %r5, 7;
	@%p7 bra 	$L__BB0_11;
	add.s32 	%r48, %r13, %r67;
	mul.wide.s32 	%rd12, %r48, 4;
	add.s64 	%rd13, %rd1, %rd12;
	ld.global.f32 	%f69, [%rd13];
	add.s32 	%r49, %r67, %r14;
	shl.b32 	%r50, %r49, 2;
	mov.u32 	%r51, sdata;
	add.s32 	%r52, %r51, %r50;
	ld.shared.f32 	%f70, [%r52];
	fma.rn.f32 	%f71, %f69, %f70, %f118;
	ld.global.f32 	%f72, [%rd13+4];
	ld.shared.f32 	%f73, [%r52+4];
	fma.rn.f32 	%f74, %f72, %f73, %f71;
	ld.global.f32 	%f75, [%rd13+8];
	ld.shared.f32 	%f76, [%r52+8];
	fma.rn.f32 	%f77, %f75, %f76, %f74;
	ld.global.f32 	%f78, [%rd13+12];
	ld.shared.f32 	%f79, [%r52+12];
	fma.rn.f32 	%f80, %f78, %f79, %f77;
	ld.global.f32 	%f81, [%rd13+16];
	ld.shared.f32 	%f82, [%r52+16];
	fma.rn.f32 	%f83, %f81, %f82, %f80;
	ld.global.f32 	%f84, [%rd13+20];
	ld.shared.f32 	%f85, [%r52+20];
	fma.rn.f32 	%f86, %f84, %f85, %f83;
	ld.global.f32 	%f87, [%rd13+24];
	ld.shared.f32 	%f88, [%r52+24];
	fma.rn.f32 	%f89, %f87, %f88, %f86;
	ld.global.f32 	%f90, [%rd13+28];
	ld.shared.f32 	%f91, [%r52+28];
	fma.rn.f32 	%f118, %f90, %f91, %f89;
	add.s32 	%r67, %r67, 8;
$L__BB0_11:
	setp.eq.s32 	%p8, %r6, 0;
	@%p8 bra 	$L__BB0_18;
	setp.lt.u32 	%p9, %r7, 3;
	@%p9 bra 	$L__BB0_14;
	add.s32 	%r53, %r13, %r67;
	mul.wide.s32 	%rd14, %r53, 4;
	add.s64 	%rd15, %rd1, %rd14;
	ld.global.f32 	%f93, [%rd15];
	add.s32 	%r54, %r67, %r14;
	shl.b32 	%r55, %r54, 2;
	mov.u32 	%r56, sdata;
	add.s32 	%r57, %r56, %r55;
	ld.shared.f32 	%f94, [%r57];
	fma.rn.f32 	%f95, %f93, %f94, %f118;
	ld.global.f32 	%f96, [%rd15+4];
	ld.shared.f32 	%f97, [%r57+4];
	fma.rn.f32 	%f98, %f96, %f97, %f95;
	ld.global.f32 	%f99, [%rd15+8];
	ld.shared.f32 	%f100, [%r57+8];
	fma.rn.f32 	%f101, %f99, %f100, %f98;
	ld.global.f32 	%f102, [%rd15+12];
	ld.shared.f32 	%f103, [%r57+12];
	fma.rn.f32 	%f118, %f102, %f103, %f101;
	add.s32 	%r67, %r67, 4;
$L__BB0_14:
	setp.eq.s32 	%p10, %r9, 0;
	@%p10 bra 	$L__BB0_18;
	setp.eq.s32 	%p11, %r9, 1;
	add.s32 	%r58, %r13, %r67;
	mul.wide.s32 	%rd16, %r58, 4;
	add.s64 	%rd3, %rd1, %rd16;
	ld.global.f32 	%f104, [%rd3];
	add.s32 	%r59, %r67, %r14;
	shl.b32 	%r60, %r59, 2;
	mov.u32 	%r61, sdata;
	add.s32 	%r27, %r61, %r60;
	ld.shared.f32 	%f105, [%r27];
	fma.rn.f32 	%f118, %f104, %f105, %f118;
	@%p11 bra 	$L__BB0_18;
	setp.eq.s32 	%p12, %r9, 2;
	ld.global.f32 	%f106, [%rd3+4];
	ld.shared.f32 	%f107, [%r27+4];
	fma.rn.f32 	%f118, %f106, %f107, %f118;
	@%p12 bra 	$L__BB0_18;
	ld.global.f32 	%f108, [%rd3+8];
	ld.shared.f32 	%f109, [%r27+8];
	fma.rn.f32 	%f118, %f108, %f109, %f118;
$L__BB0_18:
	add.s32 	%r62, %r62, 1;
	setp.ne.s32 	%p13, %r62, %r31;
	@%p13 bra 	$L__BB0_5;
$L__BB0_19:
	cvta.to.global.u64 	%rd17, %rd5;
	mul.wide.s32 	%rd18, %r3, 4;
	add.s64 	%rd19, %rd17, %rd18;
	st.global.f32 	[%rd19], %f118;
$L__BB0_20:
	ret;

}


// ===== COMPILED SASS (sm_100) =====

	.target	sm_100

	.elftype	@"ET_EXEC"


//--------------------- .note.nv.tkinfo           --------------------------
	.section	.note.nv.tkinfo,"",@"SHT_NOTE"
	.sectionflags	@"SHF_NOTE_NV_TKINFO"
	.tkinfo
        /*0018*/ 	.word	0x00000002
        /*0030*/ 	.string	""
        /*0030*/ 	.string	"ptxas"
        /*0030*/ 	.string	"Cuda compilation tools, release 13.0, V13.0.88"
        /*0030*/ 	.string	"Build cuda_13.0.r13.0/compiler.36424714_0"
        /*0030*/ 	.string	"-arch sm_100 -m 64 "



//--------------------- .note.nv.cuinfo           --------------------------
	.section	.note.nv.cuinfo,"",@"SHT_NOTE"
	.sectionflags	@"SHF_NOTE_NV_CUINFO"
        /*0018*/ 	.short	0x0002
        /*001a*/ 	.short	0x0064
        /*001c*/ 	.short	0x0082
	.zero		2


//--------------------- .nv.info                  --------------------------
	.section	.nv.info,"",@"SHT_CUDA_INFO"
	.align	4


	//----- nvinfo : EIATTR_REGCOUNT
	.align		4
        /*0000*/ 	.byte	0x04, 0x2f
        /*0002*/ 	.short	(.L_1 - .L_0)
	.align		4
.L_0:
        /*0004*/ 	.word	index@(_Z12conv_img_gpuPfS_S_iii)
        /*0008*/ 	.word	0x00000020


	//----- nvinfo : EIATTR_FRAME_SIZE
	.align		4
.L_1:
        /*000c*/ 	.byte	0x04, 0x11
        /*000e*/ 	.short	(.L_3 - .L_2)
	.align		4
.L_2:
        /*0010*/ 	.word	index@(_Z12conv_img_gpuPfS_S_iii)
        /*0014*/ 	.word	0x00000000


	//----- nvinfo : EIATTR_MIN_STACK_SIZE
	.align		4
.L_3:
        /*0018*/ 	.byte	0x04, 0x12
        /*001a*/ 	.short	(.L_5 - .L_4)
	.align		4
.L_4:
        /*001c*/ 	.word	index@(_Z12conv_img_gpuPfS_S_iii)
        /*0020*/ 	.word	0x00000000
.L_5:


//--------------------- .nv.compat                --------------------------
	.section	.nv.compat,"",@"SHT_CUDA_COMPAT_INFO"
	.align	4
        /*0000*/ 	.byte	0x02, 0x09, 0x00, 0x00, 0x02, 0x02, 0x01, 0x00, 0x02, 0x05, 0x05, 0x00, 0x03, 0x07, 0x01, 0x01
        /*0010*/ 	.byte	0x02, 0x03, 0x00, 0x00, 0x02, 0x06, 0x01, 0x00, 0x04, 0x0b, 0x08, 0x00, 0x09, 0x00, 0x00, 0x00
        /*0020*/ 	.byte	0x00, 0x00, 0x00, 0x00


//--------------------- .nv.info._Z12conv_img_gpuPfS_S_iii --------------------------
	.section	.nv.info._Z12conv_img_gpuPfS_S_iii,"",@"SHT_CUDA_INFO"
	.sectionflags	@""
	.align	4


	//----- nvinfo : EIATTR_CUDA_API_VERSION
	.align		4
        /*0000*/ 	.byte	0x04, 0x37
        /*0002*/ 	.short	(.L_7 - .L_6)
.L_6:
        /*0004*/ 	.word	0x00000082


	//----- nvinfo : EIATTR_KPARAM_INFO
	.align		4
.L_7:
        /*0008*/ 	.byte	0x04, 0x17
        /*000a*/ 	.short	(.L_9 - .L_8)
.L_8:
        /*000c*/ 	.word	0x00000000
        /*0010*/ 	.short	0x0005
        /*0012*/ 	.short	0x0020
        /*0014*/ 	.byte	0x00, 0xf0, 0x11, 0x00


	//----- nvinfo : EIATTR_KPARAM_INFO
	.align		4
.L_9:
        /*0018*/ 	.byte	0x04, 0x17
        /*001a*/ 	.short	(.L_11 - .L_10)
.L_10:
        /*001c*/ 	.word	0x00000000
        /*0020*/ 	.short	0x0004
        /*0022*/ 	.short	0x001c
        /*0024*/ 	.byte	0x00, 0xf0, 0x11, 0x00


	//----- nvinfo : EIATTR_KPARAM_INFO
	.align		4
.L_11:
        /*0028*/ 	.byte	0x04, 0x17
        /*002a*/ 	.short	(.L_13 - .L_12)
.L_12:
        /*002c*/ 	.word	0x00000000
        /*0030*/ 	.short	0x0003
        /*0032*/ 	.short	0x0018
        /*0034*/ 	.byte	0x00, 0xf0, 0x11, 0x00


	//----- nvinfo : EIATTR_KPARAM_INFO
	.align		4
.L_13:
        /*0038*/ 	.byte	0x04, 0x17
        /*003a*/ 	.short	(.L_15 - .L_14)
.L_14:
        /*003c*/ 	.word	0x00000000
        /*0040*/ 	.short	0x0002
        /*0042*/ 	.short	0x0010
        /*0044*/ 	.byte	0x00, 0xf5, 0x21, 0x00


	//----- nvinfo : EIATTR_KPARAM_INFO
	.align		4
.L_15:
        /*0048*/ 	.byte	0x04, 0x17
        /*004a*/ 	.short	(.L_17 - .L_16)
.L_16:
        /*004c*/ 	.word	0x00000000
        /*0050*/ 	.short	0x0001
        /*0052*/ 	.short	0x0008
        /*0054*/ 	.byte	0x00, 0xf5, 0x21, 0x00


	//----- nvinfo : EIATTR_KPARAM_INFO
	.align		4
.L_17:
        /*0058*/ 	.byte	0x04, 0x17
        /*005a*/ 	.short	(.L_19 - .L_18)
.L_18:
        /*005c*/ 	.word	0x00000000
        /*0060*/ 	.short	0x0000
        /*0062*/ 	.short	0x0000
        /*0064*/ 	.byte	0x00, 0xf5, 0x21, 0x00


	//----- nvinfo : EIATTR_SPARSE_MMA_MASK
	.align		4
.L_19:
        /*0068*/ 	.byte	0x03, 0x50
        /*006a*/ 	.short	0x0000


	//----- nvinfo : EIATTR_MAXREG_COUNT
	.align		4
        /*006c*/ 	.byte	0x03, 0x1b
        /*006e*/ 	.short	0x00ff


	//----- nvinfo : EIATTR_NUM_BARRIERS
	.align		4
        /*0070*/ 	.byte	0x02, 0x4c
        /*0072*/ 	.byte	0x01
	.zero		1


	//----- nvinfo : EIATTR_MERCURY_ISA_VERSION
	.align		4
        /*0074*/ 	.byte	0x03, 0x5f
        /*0076*/ 	.short	0x0101


	//----- nvinfo : EIATTR_VRC_CTA_INIT_COUNT
	.align		4
        /*0078*/ 	.byte	0x02, 0x4a
	.zero		1
	.zero		1


	//----- nvinfo : EIATTR_EXIT_INSTR_OFFSETS
	.align		4
        /*007c*/ 	.byte	0x04, 0x1c
        /*007e*/ 	.short	(.L_21 - .L_20)


	//   ....[0]....
.L_20:
        /*0080*/ 	.word	0x000001a0


	//   ....[1]....
        /*0084*/ 	.word	0x00000cc0


	//----- nvinfo : EIATTR_CBANK_PARAM_SIZE
	.align		4
.L_21:
        /*0088*/ 	.byte	0x03, 0x19
        /*008a*/ 	.short	0x0024


	//----- nvinfo : EIATTR_PARAM_CBANK
	.align		4
        /*008c*/ 	.byte	0x04, 0x0a
        /*008e*/ 	.short	(.L_23 - .L_22)
	.align		4
.L_22:
        /*0090*/ 	.word	index@(.nv.constant0._Z12conv_img_gpuPfS_S_iii)
        /*0094*/ 	.short	0x0380
        /*0096*/ 	.short	0x0024


	//----- nvinfo : EIATTR_SW_WAR
	.align		4
.L_23:
        /*0098*/ 	.byte	0x04, 0x36
        /*009a*/ 	.short	(.L_25 - .L_24)
.L_24:
        /*009c*/ 	.word	0x00000008
.L_25:


//--------------------- .nv.callgraph             --------------------------
	.section	.nv.callgraph,"",@"SHT_CUDA_CALLGRAPH"
	.align	4
	.sectionentsize	8
	.align		4
        /*0000*/ 	.word	0x00000000
	.align		4
        /*0004*/ 	.word	0xffffffff
	.align		4
        /*0008*/ 	.word	0x00000000
	.align		4
        /*000c*/ 	.word	0xfffffffe
	.align		4
        /*0010*/ 	.word	0x00000000
	.align		4
        /*0014*/ 	.word	0xfffffffd
	.align		4
        /*0018*/ 	.word	0x00000000
	.align		4
        /*001c*/ 	.word	0xfffffffc


//--------------------- .text._Z12conv_img_gpuPfS_S_iii --------------------------
	.section	.text._Z12conv_img_gpuPfS_S_iii,"ax",@progbits
	.align	128
        .global         _Z12conv_img_gpuPfS_S_iii
        .type           _Z12conv_img_gpuPfS_S_iii,@function
        .size           _Z12conv_img_gpuPfS_S_iii,(.L_x_8 - _Z12conv_img_gpuPfS_S_iii)
        .other          _Z12conv_img_gpuPfS_S_iii,@"STO_CUDA_ENTRY STV_DEFAULT"
_Z12conv_img_gpuPfS_S_iii:
.text._Z12conv_img_gpuPfS_S_iii:
[----:B------:R-:W-:Y:S01]  /*0000*/  LDC R1, c[0x0][0x37c] ;  /* 0x0000df00ff017b82 */ /* 0x000fe20000000800 */
[----:B------:R-:W0:Y:S07]  /*0010*/  S2R R4, SR_TID.X ;  /* 0x0000000000047919 */ /* 0x000e2e0000002100 */
[----:B------:R-:W1:Y:S01]  /*0020*/  LDC R8, c[0x0][0x3a0] ;  /* 0x0000e800ff087b82 */ /* 0x000e620000000800 */
[----:B------:R-:W2:Y:S01]  /*0030*/  LDCU.64 UR8, c[0x0][0x358] ;  /* 0x00006b00ff0877ac */ /* 0x000ea20008000a00 */
[----:B------:R-:W3:Y:S06]  /*0040*/  LDCU UR5, c[0x0][0x398] ;  /* 0x00007300ff0577ac */ /* 0x000eec0008000800 */
[----:B------:R-:W4:Y:S01]  /*0050*/  S2UR UR10, SR_CTAID.X ;  /* 0x00000000000a79c3 */ /* 0x000f220000002500 */
[----:B------:R-:W3:Y:S01]  /*0060*/  LDCU UR4, c[0x0][0x39c] ;  /* 0x00007380ff0477ac */ /* 0x000ee20008000800 */
[----:B-1----:R-:W-:-:S05]  /*0070*/  IMAD R3, R8, R8, RZ ;  /* 0x0000000808037224 */ /* 0x002fca00078e02ff */
[----:B0-----:R-:W-:-:S13]  /*0080*/  ISETP.GE.U32.AND P0, PT, R4, R3, PT ;  /* 0x000000030400720c */ /* 0x001fda0003f06070 */
[----:B------:R-:W0:Y:S02]  /*0090*/  @!P0 LDC.64 R2, c[0x0][0x388] ;  /* 0x0000e200ff028b82 */ /* 0x000e240000000a00 */
[----:B0-----:R-:W-:-:S06]  /*00a0*/  @!P0 IMAD.WIDE.U32 R2, R4, 0x4, R2 ;  /* 0x0000000404028825 */ /* 0x001fcc00078e0002 */
[----:B--2---:R0:W2:Y:S01]  /*00b0*/  @!P0 LDG.E R2, desc[UR8][R2.64] ;  /* 0x0000000802028981 */ /* 0x0040a2000c1e1900 */
[----:B------:R-:W-:Y:S01]  /*00c0*/  @!P0 MOV R6, 0x400 ;  /* 0x0000040000068802 */ /* 0x000fe20000000f00 */
[----:B---3--:R-:W-:Y:S01]  /*00d0*/  UIMAD UR4, UR5, UR4, URZ ;  /* 0x00000004050472a4 */ /* 0x008fe2000f8e02ff */
[----:B------:R-:W-:Y:S01]  /*00e0*/  IADD3 R0, PT, PT, R8, -0x1, RZ ;  /* 0xffffffff08007810 */ /* 0x000fe20007ffe0ff */
[----:B------:R-:W0:Y:S03]  /*00f0*/  @!P0 S2R R7, SR_CgaCtaId ;  /* 0x0000000000078919 */ /* 0x000e260000008800 */
[----:B------:R-:W-:-:S04]  /*0100*/  LEA.HI R0, R0, R0, RZ, 0x1 ;  /* 0x0000000000007211 */ /* 0x000fc800078f08ff */
[----:B------:R-:W-:-:S04]  /*0110*/  SHF.R.S32.HI R5, RZ, 0x1, R0 ;  /* 0x00000001ff057819 */ /* 0x000fc80000011400 */
[C---:B----4-:R-:W-:Y:S02]  /*0120*/  IADD3 R0, PT, PT, R5.reuse, UR10, RZ ;  /* 0x0000000a05007c10 */ /* 0x050fe4000fffe0ff */
[----:B------:R-:W-:-:S05]  /*0130*/  IADD3 R5, PT, PT, R5, R4, RZ ;  /* 0x0000000405057210 */ /* 0x000fca0007ffe0ff */
[----:B------:R-:W-:-:S05]  /*0140*/  IMAD R0, R0, UR5, R5 ;  /* 0x0000000500007c24 */ /* 0x000fca000f8e0205 */
[----:B------:R-:W-:Y:S02]  /*0150*/  ISETP.GE.AND P1, PT, R0, UR4, PT ;  /* 0x0000000400007c0c */ /* 0x000fe4000bf26270 */
[----:B0-----:R-:W-:-:S05]  /*0160*/  @!P0 LEA R3, R7, R6, 0x18 ;  /* 0x0000000607038211 */ /* 0x001fca00078ec0ff */
[----:B------:R-:W-:-:S05]  /*0170*/  @!P0 IMAD R3, R4, 0x4, R3 ;  /* 0x0000000404038824 */ /* 0x000fca00078e0203 */
[----:B--2---:R0:W-:Y:S01]  /*0180*/  @!P0 STS [R3], R2 ;  /* 0x0000000203008388 */ /* 0x0041e20000000800 */
[----:B------:R-:W-:Y:S06]  /*0190*/  BAR.SYNC.DEFER_BLOCKING 0x0 ;  /* 0x0000000000007b1d */ /* 0x000fec0000010000 */
[----:B------:R-:W-:Y:S05]  /*01a0*/  @P1 EXIT ;  /* 0x000000000000194d */ /* 0x000fea0003800000 */
[----:B------:R-:W-:Y:S01]  /*01b0*/  ISETP.GE.AND P0, PT, R8, 0x1, PT ;  /* 0x000000010800780c */ /* 0x000fe20003f06270 */
[----:B------:R-:W-:-:S12]  /*01c0*/  HFMA2 R14, -RZ, RZ, 0, 0 ;  /* 0x00000000ff0e7431 */ /* 0x000fd800000001ff */
[----:B------:R-:W-:Y:S05]  /*01d0*/  @!P0 BRA `(.L_x_0) ;  /* 0x0000000800ac8947 */ /* 0x000fea0003800000 */
[----:B------:R-:W1:Y:S01]  /*01e0*/  LDCU.64 UR6, c[0x0][0x380] ;  /* 0x00007000ff0677ac */ /* 0x000e620008000a00 */
[C---:B------:R-:W-:Y:S01]  /*01f0*/  LOP3.LUT R22, R8.reuse, 0xf, RZ, 0xc0, !PT ;  /* 0x0000000f08167812 */ /* 0x040fe200078ec0ff */
[C---:B------:R-:W-:Y:S01]  /*0200*/  IMAD.SHL.U32 R6, R8.reuse, 0x4, RZ ;  /* 0x0000000408067824 */ /* 0x040fe200078e00ff */
[----:B------:R-:W-:Y:S01]  /*0210*/  LOP3.LUT R23, R8, 0x7, RZ, 0xc0, !PT ;  /* 0x0000000708177812 */ /* 0x000fe200078ec0ff */
[----:B------:R-:W-:Y:S01]  /*0220*/  UMOV UR4, URZ ;  /* 0x000000ff00047c82 */ /* 0x000fe20008000000 */
[----:B0-----:R-:W-:Y:S02]  /*0230*/  IADD3 R2, PT, PT, R22, -0x1, RZ ;  /* 0xffffffff16027810 */ /* 0x001fe40007ffe0ff */
[----:B------:R-:W-:Y:S02]  /*0240*/  IADD3 R3, PT, PT, R23, -0x1, RZ ;  /* 0xffffffff17037810 */ /* 0x000fe40007ffe0ff */
[----:B------:R-:W-:Y:S02]  /*0250*/  LOP3.LUT R5, R8, 0x7ffffff0, RZ, 0xc0, !PT ;  /* 0x7ffffff008057812 */ /* 0x000fe400078ec0ff */
[----:B------:R-:W-:-:S02]  /*0260*/  ISETP.GE.U32.AND P0, PT, R2, 0x7, PT ;  /* 0x000000070200780c */ /* 0x000fc40003f06070 */
[----:B------:R-:W-:Y:S02]  /*0270*/  ISETP.GE.U32.AND P1, PT, R3, 0x3, PT ;  /* 0x000000030300780c */ /* 0x000fe40003f26070 */
[----:B------:R-:W-:Y:S02]  /*0280*/  LOP3.LUT R24, R8, 0x3, RZ, 0xc0, !PT ;  /* 0x0000000308187812 */ /* 0x000fe400078ec0ff */
[----:B------:R-:W-:Y:S01]  /*0290*/  MOV R14, RZ ;  /* 0x000000ff000e7202 */ /* 0x000fe20000000f00 */
[----:B-1----:R-:W-:Y:S01]  /*02a0*/  UIADD3 UR5, UP0, UPT, UR6, 0x20, URZ ;  /* 0x0000002006057890 */ /* 0x002fe2000ff1e0ff */
[----:B------:R-:W-:-:S03]  /*02b0*/  IADD3 R7, PT, PT, -R5, RZ, RZ ;  /* 0x000000ff05077210 */ /* 0x000fc60007ffe1ff */
[----:B------:R-:W-:-:S12]  /*02c0*/  UIADD3.X UR6, UPT, UPT, URZ, UR7, URZ, UP0, !UPT ;  /* 0x00000007ff067290 */ /* 0x000fd800087fe4ff */
.L_x_6:
[----:B------:R-:W0:Y:S01]  /*02d0*/  LDC R8, c[0x0][0x3a0] ;  /* 0x0000e800ff087b82 */ /* 0x000e220000000800 */
[----:B------:R-:W-:Y:S01]  /*02e0*/  UIADD3 UR7, UPT, UPT, UR10, UR4, URZ ;  /* 0x000000040a077290 */ /* 0x000fe2000fffe0ff */
[----:B------:R-:W-:-:S06]  /*02f0*/  MOV R10, RZ ;  /* 0x000000ff000a7202 */ /* 0x000fcc0000000f00 */
[----:B------:R-:W1:Y:S01]  /*0300*/  LDC R9, c[0x0][0x398] ;  /* 0x0000e600ff097b82 */ /* 0x000e620000000800 */
[----:B0-----:R-:W-:Y:S01]  /*0310*/  ISETP.GE.U32.AND P2, PT, R8, 0x10, PT ;  /* 0x000000100800780c */ /* 0x001fe20003f46070 */
[----:B-1----:R-:W-:-:S12]  /*0320*/  IMAD R9, R9, UR7, R4 ;  /* 0x0000000709097c24 */ /* 0x002fd8000f8e0204 */
[----:B------:R-:W-:Y:S05]  /*0330*/  @!P2 BRA `(.L_x_1) ;  /* 0x000000040000a947 */ /* 0x000fea0003800000 */
[----:B------:R-:W0:Y:S01]  /*0340*/  S2R R3, SR_CgaCtaId ;  /* 0x0000000000037919 */ /* 0x000e220000008800 */
[----:B------:R-:W-:Y:S01]  /*0350*/  MOV R2, 0x400 ;  /* 0x0000040000027802 */ /* 0x000fe20000000f00 */
[----:B------:R-:W-:Y:S01]  /*0360*/  IMAD.MOV.U32 R11, RZ, RZ, R9 ;  /* 0x000000ffff0b7224 */ /* 0x000fe200078e0009 */
[----:B------:R-:W-:Y:S02]  /*0370*/  MOV R12, R7 ;  /* 0x00000007000c7202 */ /* 0x000fe40000000f00 */
[----:B0-----:R-:W-:-:S05]  /*0380*/  LEA R3, R3, R2, 0x18 ;  /* 0x0000000203037211 */ /* 0x001fca00078ec0ff */
[----:B------:R-:W-:-:S05]  /*0390*/  IMAD R10, R6, UR4, R3 ;  /* 0x00000004060a7c24 */ /* 0x000fca000f8e0203 */
[----:B------:R-:W-:-:S07]  /*03a0*/  IADD3 R10, PT, PT, R10, 0x20, RZ ;  /* 0x000000200a0a7810 */ /* 0x000fce0007ffe0ff */
.L_x_2:
[----:B------:R-:W-:Y:S01]  /*03b0*/  MOV R2, UR5 ;  /* 0x0000000500027c02 */ /* 0x000fe20008000f00 */
[----:B------:R-:W-:Y:S01]  /*03c0*/  IMAD.U32 R3, RZ, RZ, UR6 ;  /* 0x00000006ff037e24 */ /* 0x000fe2000f8e00ff */
[----:B------:R-:W0:Y:S03]  /*03d0*/  LDS R19, [R10+-0x20] ;  /* 0xffffe0000a137984 */ /* 0x000e260000000800 */
[----:B------:R-:W-:Y:S01]  /*03e0*/  IMAD.WIDE R2, R11, 0x4, R2 ;  /* 0x000000040b027825 */ /* 0x000fe200078e0202 */
[----:B------:R-:W1:Y:S04]  /*03f0*/  LDS R21, [R10+-0x1c] ;  /* 0xffffe4000a157984 */ /* 0x000e680000000800 */
[----:B------:R-:W0:Y:S04]  /*0400*/  LDG.E R15, desc[UR8][R2.64+-0x20] ;  /* 0xffffe008020f7981 */ /* 0x000e28000c1e1900 */
[----:B------:R-:W1:Y:S04]  /*0410*/  LDG.E R26, desc[UR8][R2.64+-0x1c] ;  /* 0xffffe408021a7981 */ /* 0x000e68000c1e1900 */
[----:B------:R-:W2:Y:S04]  /*0420*/  LDG.E R17, desc[UR8][R2.64+-0x18] ;  /* 0xffffe80802117981 */ /* 0x000ea8000c1e1900 */
[----:B------:R-:W3:Y:S04]  /*0430*/  LDG.E R18, desc[UR8][R2.64+-0x14] ;  /* 0xffffec0802127981 */ /* 0x000ee8000c1e1900 */
[----:B------:R-:W4:Y:S04]  /*0440*/  LDG.E R20, desc[UR8][R2.64+-0x10] ;  /* 0xfffff00802147981 */ /* 0x000f28000c1e1900 */
[----:B------:R-:W5:Y:S04]  /*0450*/  LDG.E R16, desc[UR8][R2.64+-0xc] ;  /* 0xfffff40802107981 */ /* 0x000f68000c1e1900 */
[----:B------:R-:W5:Y:S04]  /*0460*/  LDG.E R13, desc[UR8][R2.64+-0x8] ;  /* 0xfffff808020d7981 */ /* 0x000f68000c1e1900 */
[----:B------:R-:W2:Y:S04]  /*0470*/  LDS R25, [R10+-0x18] ;  /* 0xffffe8000a197984 */ /* 0x000ea80000000800 */
[----:B------:R-:W-:Y:S01]  /*0480*/  LDS R29, [R10+0x4] ;  /* 0x000004000a1d7984 */ /* 0x000fe20000000800 */
[----:B0-----:R-:W-:-:S03]  /*0490*/  FFMA R15, R15, R19, R14 ;  /* 0x000000130f0f7223 */ /* 0x001fc6000000000e */
[----:B------:R-:W5:Y:S01]  /*04a0*/  LDG.E R14, desc[UR8][R2.64+-0x4] ;  /* 0xfffffc08020e7981 */ /* 0x000f62000c1e1900 */
[----:B-1----:R-:W-:-:S03]  /*04b0*/  FFMA R26, R26, R21, R15 ;  /* 0x000000151a1a7223 */ /* 0x002fc6000000000f */
[----:B------:R-:W3:Y:S04]  /*04c0*/  LDS R19, [R10+-0x14] ;  /* 0xffffec000a137984 */ /* 0x000ee80000000800 */
[----:B------:R-:W5:Y:S01]  /*04d0*/  LDG.E R15, desc[UR8][R2.64] ;  /* 0x00000008020f7981 */ /* 0x000f62000c1e1900 */
[----:B--2---:R-:W-:-:S03]  /*04e0*/  FFMA R27, R17, R25, R26 ;  /* 0x00000019111b7223 */ /* 0x004fc6000000001a */
[----:B------:R-:W4:Y:S04]  /*04f0*/  LDS R21, [R10+-0x10] ;  /* 0xfffff0000a157984 */ /* 0x000f280000000800 */
[----:B------:R-:W5:Y:S04]  /*0500*/  LDS R25, [R10+-0xc] ;  /* 0xfffff4000a197984 */ /* 0x000f680000000800 */
[----:B------:R-:W2:Y:S01]  /*0510*/  LDG.E R17, desc[UR8][R2.64+0x4] ;  /* 0x0000040802117981 */ /* 0x000ea2000c1e1900 */
[----:B---3--:R-:W-:-:S03]  /*0520*/  FFMA R27, R18, R19, R27 ;  /* 0x00000013121b7223 */ /* 0x008fc6000000001b */
[----:B------:R-:W3:Y:S04]  /*0530*/  LDG.E R18, desc[UR8][R2.64+0x8] ;  /* 0x0000080802127981 */ /* 0x000ee8000c1e1900 */
[----:B------:R-:W3:Y:S01]  /*0540*/  LDG.E R19, desc[UR8][R2.64+0xc] ;  /* 0x00000c0802137981 */ /* 0x000ee2000c1e1900 */
[----:B----4-:R-:W-:-:S03]  /*0550*/  FFMA R27, R20, R21, R27 ;  /* 0x00000015141b7223 */ /* 0x010fc6000000001b */
[----:B------:R-:W4:Y:S04]  /*0560*/  LDG.E R21, desc[UR8][R2.64+0x10] ;  /* 0x0000100802157981 */ /* 0x000f28000c1e1900 */
[----:B------:R-:W4:Y:S01]  /*0570*/  LDG.E R20, desc[UR8][R2.64+0x14] ;  /* 0x0000140802147981 */ /* 0x000f22000c1e1900 */
[----:B-----5:R-:W-:-:S03]  /*0580*/  FFMA R26, R16, R25, R27 ;  /* 0x00000019101a7223 */ /* 0x020fc6000000001b */
[----:B------:R-:W5:Y:S04]  /*0590*/  LDG.E R16, desc[UR8][R2.64+0x18] ;  /* 0x0000180802107981 */ /* 0x000f68000c1e1900 */
[----:B------:R0:W5:Y:S01]  /*05a0*/  LDG.E R25, desc[UR8][R2.64+0x1c] ;  /* 0x00001c0802197981 */ /* 0x000162000c1e1900 */
[----:B------:R-:W-:Y:S02]  /*05b0*/  IADD3 R12, PT, PT, R12, 0x10, RZ ;  /* 0x000000100c0c7810 */ /* 0x000fe40007ffe0ff */
[----:B------:R-:W-:Y:S01]  /*05c0*/  IADD3 R11, PT, PT, R11, 0x10, RZ ;  /* 0x000000100b0b7810 */ /* 0x000fe20007ffe0ff */
[----:B------:R-:W1:Y:S01]  /*05d0*/  LDS R27, [R10+-0x8] ;  /* 0xfffff8000a1b7984 */ /* 0x000e620000000800 */
[----:B------:R-:W-:-:S03]  /*05e0*/  ISETP.NE.AND P2, PT, R12, RZ, PT ;  /* 0x000000ff0c00720c */ /* 0x000fc60003f45270 */
[----:B0-----:R-:W-:Y:S04]  /*05f0*/  LDS R3, [R10+0x18] ;  /* 0x000018000a037984 */ /* 0x001fe80000000800 */
[----:B------:R-:W-:Y:S01]  /*0600*/  LDS R2, [R10+0x1c] ;  /* 0x00001c000a027984 */ /* 0x000fe20000000800 */
[----:B-1----:R-:W-:-:S03]  /*0610*/  FFMA R13, R13, R27, R26 ;  /* 0x0000001b0d0d7223 */ /* 0x002fc6000000001a */
[----:B------:R-:W0:Y:S04]  /*0620*/  LDS R26, [R10+-0x4] ;  /* 0xfffffc000a1a7984 */ /* 0x000e280000000800 */
[----:B------:R-:W1:Y:S01]  /*0630*/  LDS R27, [R10] ;  /* 0x000000000a1b7984 */ /* 0x000e620000000800 */
[----:B0-----:R-:W-:-:S03]  /*0640*/  FFMA R14, R14, R26, R13 ;  /* 0x0000001a0e0e7223 */ /* 0x001fc6000000000d */
[----:B------:R-:W3:Y:S04]  /*0650*/  LDS R13, [R10+0x8] ;  /* 0x000008000a0d7984 */ /* 0x000ee80000000800 */
[----:B------:R-:W0:Y:S01]  /*0660*/  LDS R26, [R10+0xc] ;  /* 0x00000c000a1a7984 */ /* 0x000e220000000800 */
[----:B-1----:R-:W-:-:S03]  /*0670*/  FFMA R28, R15, R27, R14 ;  /* 0x0000001b0f1c7223 */ /* 0x002fc6000000000e */
[----:B------:R-:W4:Y:S04]  /*0680*/  LDS R14, [R10+0x10] ;  /* 0x000010000a0e7984 */ /* 0x000f280000000800 */
[----:B------:R1:W4:Y:S01]  /*0690*/  LDS R15, [R10+0x14] ;  /* 0x000014000a0f7984 */ /* 0x0003220000000800 */
[----:B--2---:R-:W-:Y:S01]  /*06a0*/  FFMA R17, R17, R29, R28 ;  /* 0x0000001d11117223 */ /* 0x004fe2000000001c */
[----:B-1----:R-:W-:-:S03]  /*06b0*/  IADD3 R10, PT, PT, R10, 0x40, RZ ;  /* 0x000000400a0a7810 */ /* 0x002fc60007ffe0ff */
[----:B---3--:R-:W-:-:S04]  /*06c0*/  FFMA R18, R18, R13, R17 ;  /* 0x0000000d12127223 */ /* 0x008fc80000000011 */
[----:B0-----:R-:W-:-:S04]  /*06d0*/  FFMA R18, R19, R26, R18 ;  /* 0x0000001a13127223 */ /* 0x001fc80000000012 */
[----:B----4-:R-:W-:-:S04]  /*06e0*/  FFMA R21, R21, R14, R18 ;  /* 0x0000000e15157223 */ /* 0x010fc80000000012 */
[----:B------:R-:W-:-:S04]  /*06f0*/  FFMA R15, R20, R15, R21 ;  /* 0x0000000f140f7223 */ /* 0x000fc80000000015 */
[----:B-----5:R-:W-:-:S04]  /*0700*/  FFMA R16, R16, R3, R15 ;  /* 0x0000000310107223 */ /* 0x020fc8000000000f */
[----:B------:R-:W-:Y:S01]  /*0710*/  FFMA R14, R25, R2, R16 ;  /* 0x00000002190e7223 */ /* 0x000fe20000000010 */
[----:B------:R-:W-:Y:S06]  /*0720*/  @P2 BRA `(.L_x_2) ;  /* 0xfffffffc00202947 */ /* 0x000fec000383ffff */
[----:B------:R-:W-:-:S07]  /*0730*/  IMAD.MOV.U32 R10, RZ, RZ, R5 ;  /* 0x000000ffff0a7224 */ /* 0x000fce00078e0005 */
.L_x_1:
[----:B------:R-:W-:-:S13]  /*0740*/  ISETP.NE.AND P2, PT, R22, RZ, PT ;  /* 0x000000ff1600720c */ /* 0x000fda0003f45270 */
[----:B------:R-:W-:Y:S05]  /*0750*/  @!P2 BRA `(.L_x_3) ;  /* 0x000000040040a947 */ /* 0x000fea0003800000 */
[----:B------:R-:W-:Y:S01]  /*0760*/  ISETP.NE.AND P2, PT, R23, RZ, PT ;  /* 0x000000ff1700720c */ /* 0x000fe20003f45270 */
[----:B------:R-:W-:-:S12]  /*0770*/  @!P0 BRA `(.L_x_4) ;  /* 0x0000000000848947 */ /* 0x000fd80003800000 */
[----:B------:R-:W0:Y:S01]  /*0780*/  LDC.64 R2, c[0x0][0x380] ;  /* 0x0000e000ff027b82 */ /* 0x000e220000000a00 */
[----:B------:R-:W-:-:S05]  /*0790*/  IADD3 R11, PT, PT, R9, R10, RZ ;  /* 0x0000000a090b7210 */ /* 0x000fca0007ffe0ff */
[----:B0-----:R-:W-:-:S05]  /*07a0*/  IMAD.WIDE R2, R11, 0x4, R2 ;  /* 0x000000040b027825 */ /* 0x001fca00078e0202 */
[----:B------:R-:W2:Y:S04]  /*07b0*/  LDG.E R25, desc[UR8][R2.64] ;  /* 0x0000000802197981 */ /* 0x000ea8000c1e1900 */
[----:B------:R-:W3:Y:S04]  /*07c0*/  LDG.E R17, desc[UR8][R2.64+0x4] ;  /* 0x0000040802117981 */ /* 0x000ee8000c1e1900 */
[----:B------:R-:W4:Y:S04]  /*07d0*/  LDG.E R16, desc[UR8][R2.64+0x8] ;  /* 0x0000080802107981 */ /* 0x000f28000c1e1900 */
[----:B------:R-:W5:Y:S04]  /*07e0*/  LDG.E R15, desc[UR8][R2.64+0xc] ;  /* 0x00000c08020f7981 */ /* 0x000f68000c1e1900 */
[----:B------:R-:W5:Y:S04]  /*07f0*/  LDG.E R13, desc[UR8][R2.64+0x10] ;  /* 0x00001008020d7981 */ /* 0x000f68000c1e1900 */
[----:B------:R-:W5:Y:S04]  /*0800*/  LDG.E R12, desc[UR8][R2.64+0x14] ;  /* 0x00001408020c7981 */ /* 0x000f68000c1e1900 */
[----:B------:R-:W5:Y:S04]  /*0810*/  LDG.E R11, desc[UR8][R2.64+0x18] ;  /* 0x00001808020b7981 */ /* 0x000f68000c1e1900 */
[----:B------:R0:W5:Y:S01]  /*0820*/  LDG.E R18, desc[UR8][R2.64+0x1c] ;  /* 0x00001c0802127981 */ /* 0x000162000c1e1900 */
[----:B------:R-:W-:Y:S01]  /*0830*/  MOV R19, 0x400 ;  /* 0x0000040000137802 */ /* 0x000fe20000000f00 */
[----:B------:R-:W-:Y:S01]  /*0840*/  IMAD R21, R8, UR4, R10 ;  /* 0x0000000408157c24 */ /* 0x000fe2000f8e020a */
[----:B------:R-:W-:Y:S01]  /*0850*/  IADD3 R10, PT, PT, R10, 0x8, RZ ;  /* 0x000000080a0a7810 */ /* 0x000fe20007ffe0ff */
[----:B------:R-:W1:Y:S02]  /*0860*/  S2R R20, SR_CgaCtaId ;  /* 0x0000000000147919 */ /* 0x000e640000008800 */
[----:B-1----:R-:W-:-:S04]  /*0870*/  LEA R20, R20, R19, 0x18 ;  /* 0x0000001314147211 */ /* 0x002fc800078ec0ff */
[----:B------:R-:W-:-:S05]  /*0880*/  LEA R21, R21, R20, 0x2 ;  /* 0x0000001415157211 */ /* 0x000fca00078e10ff */
[----:B------:R-:W2:Y:S04]  /*0890*/  LDS R26, [R21] ;  /* 0x00000000151a7984 */ /* 0x000ea80000000800 */
[----:B------:R-:W3:Y:S04]  /*08a0*/  LDS R27, [R21+0x4] ;  /* 0x00000400151b7984 */ /* 0x000ee80000000800 */
[----:B------:R-:W4:Y:S04]  /*08b0*/  LDS R19, [R21+0x8] ;  /* 0x0000080015137984 */ /* 0x000f280000000800 */
[----:B------:R-:W5:Y:S04]  /*08c0*/  LDS R20, [R21+0xc] ;  /* 0x00000c0015147984 */ /* 0x000f680000000800 */
[----:B0-----:R-:W0:Y:S04]  /*08d0*/  LDS R2, [R21+0x10] ;  /* 0x0000100015027984 */ /* 0x001e280000000800 */
[----:B------:R-:W1:Y:S01]  /*08e0*/  LDS R3, [R21+0x14] ;  /* 0x0000140015037984 */ /* 0x000e620000000800 */
[----:B--2---:R-:W-:-:S03]  /*08f0*/  FFMA R26, R25, R26, R14 ;  /* 0x0000001a191a7223 */ /* 0x004fc6000000000e */
[----:B------:R-:W2:Y:S01]  /*0900*/  LDS R14, [R21+0x18] ;  /* 0x00001800150e7984 */ /* 0x000ea20000000800 */
[----:B---3--:R-:W-:-:S03]  /*0910*/  FFMA R17, R17, R27, R26 ;  /* 0x0000001b11117223 */ /* 0x008fc6000000001a */
[----:B------:R-:W3:Y:S01]  /*0920*/  LDS R25, [R21+0x1c] ;  /* 0x00001c0015197984 */ /* 0x000ee20000000800 */
[----:B----4-:R-:W-:-:S04]  /*0930*/  FFMA R16, R16, R19, R17 ;  /* 0x0000001310107223 */ /* 0x010fc80000000011 */
[----:B-----5:R-:W-:-:S04]  /*0940*/  FFMA R16, R15, R20, R16 ;  /* 0x000000140f107223 */ /* 0x020fc80000000010 */
[----:B0-----:R-:W-:-:S04]  /*0950*/  FFMA R13, R13, R2, R16 ;  /* 0x000000020d0d7223 */ /* 0x001fc80000000010 */
[----:B-1----:R-:W-:-:S04]  /*0960*/  FFMA R12, R12, R3, R13 ;  /* 0x000000030c0c7223 */ /* 0x002fc8000000000d */
[----:B--2---:R-:W-:-:S04]  /*0970*/  FFMA R11, R11, R14, R12 ;  /* 0x0000000e0b0b7223 */ /* 0x004fc8000000000c */
[----:B---3--:R-:W-:-:S07]  /*0980*/  FFMA R14, R18, R25, R11 ;  /* 0x00000019120e7223 */ /* 0x008fce000000000b */
.L_x_4:
[----:B------:R-:W-:Y:S05]  /*0990*/  @!P2 BRA `(.L_x_3) ;  /* 0x0000000000b0a947 */ /* 0x000fea0003800000 */
[----:B------:R-:W-:Y:S01]  /*09a0*/  ISETP.NE.AND P2, PT, R24, RZ, PT ;  /* 0x000000ff1800720c */ /* 0x000fe20003f45270 */
[----:B------:R-:W-:-:S12]  /*09b0*/  @!P1 BRA `(.L_x_5) ;  /* 0x0000000000549947 */ /* 0x000fd80003800000 */
[----:B------:R-:W0:Y:S01]  /*09c0*/  LDC.64 R2, c[0x0][0x380] ;  /* 0x0000e000ff027b82 */ /* 0x000e220000000a00 */
[----:B------:R-:W-:-:S04]  /*09d0*/  IMAD.IADD R11, R9, 0x1, R10 ;  /* 0x00000001090b7824 */ /* 0x000fc800078e020a */
[----:B0-----:R-:W-:-:S05]  /*09e0*/  IMAD.WIDE R2, R11, 0x4, R2 ;  /* 0x000000040b027825 */ /* 0x001fca00078e0202 */
[----:B------:R-:W2:Y:S04]  /*09f0*/  LDG.E R11, desc[UR8][R2.64] ;  /* 0x00000008020b7981 */ /* 0x000ea8000c1e1900 */
[----:B------:R-:W3:Y:S04]  /*0a00*/  LDG.E R18, desc[UR8][R2.64+0x4] ;  /* 0x0000040802127981 */ /* 0x000ee8000c1e1900 */
[----:B------:R-:W4:Y:S04]  /*0a10*/  LDG.E R20, desc[UR8][R2.64+0x8] ;  /* 0x0000080802147981 */ /* 0x000f28000c1e1900 */
[----:B------:R-:W5:Y:S01]  /*0a20*/  LDG.E R26, desc[UR8][R2.64+0xc] ;  /* 0x00000c08021a7981 */ /* 0x000f62000c1e1900 */
[----:B------:R-:W-:Y:S01]  /*0a30*/  MOV R13, 0x400 ;  /* 0x00000400000d7802 */ /* 0x000fe20000000f00 */
[----:B------:R-:W-:Y:S01]  /*0a40*/  IMAD R12, R8, UR4, R10 ;  /* 0x00000004080c7c24 */ /* 0x000fe2000f8e020a */
[----:B------:R-:W-:Y:S01]  /*0a50*/  IADD3 R10, PT, PT, R10, 0x4, RZ ;  /* 0x000000040a0a7810 */ /* 0x000fe20007ffe0ff */
[----:B------:R-:W0:Y:S02]  /*0a60*/  S2R R16, SR_CgaCtaId ;  /* 0x0000000000107919 */ /* 0x000e240000008800 */
[----:B0-----:R-:W-:-:S04]  /*0a70*/  LEA R13, R16, R13, 0x18 ;  /* 0x0000000d100d7211 */ /* 0x001fc800078ec0ff */
[----:B------:R-:W-:-:S05]  /*0a80*/  LEA R12, R12, R13, 0x2 ;  /* 0x0000000d0c0c7211 */ /* 0x000fca00078e10ff */
[----:B------:R-:W2:Y:S04]  /*0a90*/  LDS R13, [R12] ;  /* 0x000000000c0d7984 */ /* 0x000ea80000000800 */
[----:B------:R-:W3:Y:S04]  /*0aa0*/  LDS R15, [R12+0x4] ;  /* 0x000004000c0f7984 */ /* 0x000ee80000000800 */
[----:B------:R-:W4:Y:S04]  /*0ab0*/  LDS R16, [R12+0x8] ;  /* 0x000008000c107984 */ /* 0x000f280000000800 */
[----:B------:R-:W5:Y:S01]  /*0ac0*/  LDS R17, [R12+0xc] ;  /* 0x00000c000c117984 */ /* 0x000f620000000800 */
[----:B--2---:R-:W-:-:S04]  /*0ad0*/  FFMA R11, R11, R13, R14 ;  /* 0x0000000d0b0b7223 */ /* 0x004fc8000000000e */
[----:B---3--:R-:W-:-:S04]  /*0ae0*/  FFMA R11, R18, R15, R11 ;  /* 0x0000000f120b7223 */ /* 0x008fc8000000000b */
[----:B----4-:R-:W-:-:S04]  /*0af0*/  FFMA R11, R20, R16, R11 ;  /* 0x00000010140b7223 */ /* 0x010fc8000000000b */
[----:B-----5:R-:W-:-:S07]  /*0b00*/  FFMA R14, R26, R17, R11 ;  /* 0x000000111a0e7223 */ /* 0x020fce000000000b */
.L_x_5:
[----:B------:R-:W-:Y:S05]  /*0b10*/  @!P2 BRA `(.L_x_3) ;  /* 0x000000000050a947 */ /* 0x000fea0003800000 */
[----:B------:R-:W0:Y:S01]  /*0b20*/  LDC.64 R2, c[0x0][0x380] ;  /* 0x0000e000ff027b82 */ /* 0x000e220000000a00 */
[----:B------:R-:W-:-:S05]  /*0b30*/  IADD3 R9, PT, PT, R9, R10, RZ ;  /* 0x0000000a09097210 */ /* 0x000fca0007ffe0ff */
[----:B0-----:R-:W-:-:S05]  /*0b40*/  IMAD.WIDE R2, R9, 0x4, R2 ;  /* 0x0000000409027825 */ /* 0x001fca00078e0202 */
[----:B------:R-:W2:Y:S01]  /*0b50*/  LDG.E R9, desc[UR8][R2.64] ;  /* 0x0000000802097981 */ /* 0x000ea2000c1e1900 */
[----:B------:R-:W-:Y:S01]  /*0b60*/  MOV R11, 0x400 ;  /* 0x00000400000b7802 */ /* 0x000fe20000000f00 */
[----:B------:R-:W-:Y:S01]  /*0b70*/  IMAD R10, R8, UR4, R10 ;  /* 0x00000004080a7c24 */ /* 0x000fe2000f8e020a */
[----:B------:R-:W-:Y:S01]  /*0b80*/  ISETP.NE.AND P2, PT, R24, 0x1, PT ;  /* 0x000000011800780c */ /* 0x000fe20003f45270 */
[----:B------:R-:W0:Y:S02]  /*0b90*/  S2R R12, SR_CgaCtaId ;  /* 0x00000000000c7919 */ /* 0x000e240000008800 */
[----:B0-----:R-:W-:-:S04]  /*0ba0*/  LEA R11, R12, R11, 0x18 ;  /* 0x0000000b0c0b7211 */ /* 0x001fc800078ec0ff */
[----:B------:R-:W-:-:S05]  /*0bb0*/  LEA R13, R10, R11, 0x2 ;  /* 0x0000000b0a0d7211 */ /* 0x000fca00078e10ff */
[----:B------:R-:W2:Y:S02]  /*0bc0*/  LDS R10, [R13] ;  /* 0x000000000d0a7984 */ /* 0x000ea40000000800 */
[----:B--2---:R-:W-:Y:S01]  /*0bd0*/  FFMA R14, R9, R10, R14 ;  /* 0x0000000a090e7223 */ /* 0x004fe2000000000e */
[----:B------:R-:W-:Y:S06]  /*0be0*/  @!P2 BRA `(.L_x_3) ;  /* 0x00000000001ca947 */ /* 0x000fec0003800000 */
[----:B------:R-:W-:Y:S01]  /*0bf0*/  ISETP.NE.AND P2, PT, R24, 0x2, PT ;  /* 0x000000021800780c */ /* 0x000fe20003f45270 */
[----:B------:R-:W2:Y:S04]  /*0c00*/  LDG.E R9, desc[UR8][R2.64+0x4] ;  /* 0x0000040802097981 */ /* 0x000ea8000c1e1900 */
[----:B------:R-:W2:Y:S08]  /*0c10*/  LDS R10, [R13+0x4] ;  /* 0x000004000d0a7984 */ /* 0x000eb00000000800 */
[----:B------:R-:W3:Y:S04]  /*0c20*/  @P2 LDG.E R11, desc[UR8][R2.64+0x8] ;  /* 0x00000808020b2981 */ /* 0x000ee8000c1e1900 */
[----:B------:R-:W3:Y:S01]  /*0c30*/  @P2 LDS R12, [R13+0x8] ;  /* 0x000008000d0c2984 */ /* 0x000ee20000000800 */
[----:B--2---:R-:W-:-:S04]  /*0c40*/  FFMA R14, R9, R10, R14 ;  /* 0x0000000a090e7223 */ /* 0x004fc8000000000e */
[----:B---3--:R-:W-:-:S07]  /*0c50*/  @P2 FFMA R14, R11, R12, R14 ;  /* 0x0000000c0b0e2223 */ /* 0x008fce000000000e */
.L_x_3:
[----:B------:R-:W-:-:S06]  /*0c60*/  UIADD3 UR4, UPT, UPT, UR4, 0x1, URZ ;  /* 0x0000000104047890 */ /* 0x000fcc000fffe0ff */
[----:B------:R-:W-:-:S13]  /*0c70*/  ISETP.NE.AND P2, PT, R8, UR4, PT ;  /* 0x0000000408007c0c */ /* 0x000fda000bf45270 */
[----:B------:R-:W-:Y:S05]  /*0c80*/  @P2 BRA `(.L_x_6) ;  /* 0xfffffff400902947 */ /* 0x000fea000383ffff */
.L_x_0:
[----:B0-----:R-:W0:Y:S02]  /*0c90*/  LDC.64 R2, c[0x0][0x390] ;  /* 0x0000e400ff027b82 */ /* 0x001e240000000a00 */
[----:B0-----:R-:W-:-:S05]  /*0ca0*/  IMAD.WIDE R2, R0, 0x4, R2 ;  /* 0x0000000400027825 */ /* 0x001fca00078e0202 */
[----:B------:R-:W-:Y:S01]  /*0cb0*/  STG.E desc[UR8][R2.64], R14 ;  /* 0x0000000e02007986 */ /* 0x000fe2000c101908 */
[----:B------:R-:W-:Y:S05]  /*0cc0*/  EXIT ;  /* 0x000000000000794d */ /* 0x000fea0003800000 */
.L_x_7:
[----:B------:R-:W-:-:S00]  /*0cd0*/  BRA `(.L_x_7) ;  /* 0xfffffffc00fc7947 */ /* 0x000fc0000383ffff */
[----:B------:R-:W-:-:S00]  /*0ce0*/  NOP ;  /* 0x0000000000007918 */ /* 0x000fc00000000000 */
        /* <DEDUP_REMOVED lines=9> */
.L_x_8:


//--------------------- .nv.shared._Z12conv_img_gpuPfS_S_iii --------------------------
	.section	.nv.shared._Z12conv_img_gpuPfS_S_iii,"aw",@nobits
	.sectionflags	@""
	.align	16
	.zero		1024


//--------------------- .nv.shared.reserved.0     --------------------------
	.section	.nv.shared.reserved.0,"aw",@nobits
	.weak		__nv_reservedSMEM_offset_0_alias
	.size		__nv_reservedSMEM_offset_0_alias, 0, 64
	.other		__nv_reservedSMEM_offset_0_alias,@"STO_CUDA_RESERVED_SHARED STV_DEFAULT"
__nv_reservedSMEM_offset_0_alias:
	.zero		0
	.zero		64


//--------------------- .nv.constant0._Z12conv_img_gpuPfS_S_iii --------------------------
	.section	.nv.constant0._Z12conv_img_gpuPfS_S_iii,"a",@progbits
	.sectionflags	@""
	.align	4
.nv.constant0._Z12conv_img_gpuPfS_S_iii:
	.zero		932


//--------------------- SYMBOLS --------------------------

	.type		.nv.reservedSmem.offset0,@object
	.size		.nv.reservedSmem.offset0,0x4
	.type		.nv.reservedSmem.cap,@object
	.size		.nv.reservedSmem.cap,0x4
